//
// Generated by NVIDIA NVVM Compiler
//
// Compiler Build ID: CL-36424714
// Cuda compilation tools, release 13.0, V13.0.88
// Based on NVVM 20.0.0
//

.version 9.0
.target sm_100
.address_size 64

	// .globl	_Z18reduceUnrollWarps8PiS_j

.visible .entry _Z18reduceUnrollWarps8PiS_j(
	.param .u64 .ptr .align 1 _Z18reduceUnrollWarps8PiS_j_param_0,
	.param .u64 .ptr .align 1 _Z18reduceUnrollWarps8PiS_j_param_1,
	.param .u32 _Z18reduceUnrollWarps8PiS_j_param_2
)
{
	.reg .pred 	%p<7>;
	.reg .b32 	%r<55>;
	.reg .b64 	%rd<30>;

	ld.param.u64 	%rd5, [_Z18reduceUnrollWarps8PiS_j_param_0];
	ld.param.u64 	%rd6, [_Z18reduceUnrollWarps8PiS_j_param_1];
	ld.param.u32 	%r8, [_Z18reduceUnrollWarps8PiS_j_param_2];
	cvta.to.global.u64 	%rd1, %rd6;
	mov.u32 	%r1, %tid.x;
	mov.u32 	%r2, %ctaid.x;
	mov.u32 	%r54, %ntid.x;
	mul.lo.s32 	%r9, %r54, %r2;
	shl.b32 	%r10, %r9, 3;
	add.s32 	%r4, %r10, %r1;
	cvt.u64.u32 	%rd2, %r10;
	mad.lo.s32 	%r5, %r54, 7, %r4;
	setp.ge.u32 	%p1, %r5, %r8;
	@%p1 bra 	$L__BB0_2;
	mul.wide.u32 	%rd7, %r4, 4;
	add.s64 	%rd8, %rd1, %rd7;
	ld.global.u32 	%r11, [%rd8];
	mad.lo.s32 	%r12, %r54, -6, %r5;
	mul.wide.u32 	%rd9, %r12, 4;
	add.s64 	%rd10, %rd1, %rd9;
	ld.global.u32 	%r13, [%rd10];
	add.s32 	%r14, %r12, %r54;
	mul.wide.u32 	%rd11, %r14, 4;
	add.s64 	%rd12, %rd1, %rd11;
	ld.global.u32 	%r15, [%rd12];
	add.s32 	%r16, %r14, %r54;
	mul.wide.u32 	%rd13, %r16, 4;
	add.s64 	%rd14, %rd1, %rd13;
	ld.global.u32 	%r17, [%rd14];
	add.s32 	%r18, %r16, %r54;
	mul.wide.u32 	%rd15, %r18, 4;
	add.s64 	%rd16, %rd1, %rd15;
	ld.global.u32 	%r19, [%rd16];
	add.s32 	%r20, %r18, %r54;
	mul.wide.u32 	%rd17, %r20, 4;
	add.s64 	%rd18, %rd1, %rd17;
	ld.global.u32 	%r21, [%rd18];
	add.s32 	%r22, %r20, %r54;
	mul.wide.u32 	%rd19, %r22, 4;
	add.s64 	%rd20, %rd1, %rd19;
	ld.global.u32 	%r23, [%rd20];
	mul.wide.u32 	%rd21, %r5, 4;
	add.s64 	%rd22, %rd1, %rd21;
	ld.global.u32 	%r24, [%rd22];
	add.s32 	%r25, %r13, %r11;
	add.s32 	%r26, %r25, %r15;
	add.s32 	%r27, %r26, %r17;
	add.s32 	%r28, %r27, %r19;
	add.s32 	%r29, %r28, %r21;
	add.s32 	%r30, %r29, %r23;
	add.s32 	%r31, %r30, %r24;
	st.global.u32 	[%rd8], %r31;
$L__BB0_2:
	shl.b64 	%rd23, %rd2, 2;
	add.s64 	%rd3, %rd1, %rd23;
	bar.sync 	0;
	setp.lt.u32 	%p2, %r54, 66;
	mul.wide.u32 	%rd24, %r1, 4;
	add.s64 	%rd4, %rd3, %rd24;
	@%p2 bra 	$L__BB0_6;
$L__BB0_3:
	shr.u32 	%r7, %r54, 1;
	setp.ge.u32 	%p3, %r1, %r7;
	@%p3 bra 	$L__BB0_5;
	mul.wide.u32 	%rd25, %r7, 4;
	add.s64 	%rd26, %rd4, %rd25;
	ld.global.u32 	%r32, [%rd26];
	ld.global.u32 	%r33, [%rd4];
	add.s32 	%r34, %r33, %r32;
	st.global.u32 	[%rd4], %r34;
$L__BB0_5:
	bar.sync 	0;
	setp.gt.u32 	%p4, %r54, 131;
	mov.u32 	%r54, %r7;
	@%p4 bra 	$L__BB0_3;
$L__BB0_6:
	setp.gt.u32 	%p5, %r1, 31;
	@%p5 bra 	$L__BB0_9;
	ld.volatile.global.u32 	%r35, [%rd4+128];
	ld.volatile.global.u32 	%r36, [%rd4];
	add.s32 	%r37, %r36, %r35;
	st.volatile.global.u32 	[%rd4], %r37;
	ld.volatile.global.u32 	%r38, [%rd4+64];
	ld.volatile.global.u32 	%r39, [%rd4];
	add.s32 	%r40, %r39, %r38;
	st.volatile.global.u32 	[%rd4], %r40;
	ld.volatile.global.u32 	%r41, [%rd4+32];
	ld.volatile.global.u32 	%r42, [%rd4];
	add.s32 	%r43, %r42, %r41;
	st.volatile.global.u32 	[%rd4], %r43;
	ld.volatile.global.u32 	%r44, [%rd4+16];
	ld.volatile.global.u32 	%r45, [%rd4];
	add.s32 	%r46, %r45, %r44;
	st.volatile.global.u32 	[%rd4], %r46;
	ld.volatile.global.u32 	%r47, [%rd4+8];
	ld.volatile.global.u32 	%r48, [%rd4];
	add.s32 	%r49, %r48, %r47;
	st.volatile.global.u32 	[%rd4], %r49;
	ld.volatile.global.u32 	%r50, [%rd4+4];
	ld.volatile.global.u32 	%r51, [%rd4];
	add.s32 	%r52, %r51, %r50;
	st.volatile.global.u32 	[%rd4], %r52;
	setp.ne.s32 	%p6, %r1, 0;
	@%p6 bra 	$L__BB0_9;
	ld.global.u32 	%r53, [%rd3];
	cvta.to.global.u64 	%rd27, %rd5;
	mul.wide.u32 	%rd28, %r2, 4;
	add.s64 	%rd29, %rd27, %rd28;
	st.global.u32 	[%rd29], %r53;
$L__BB0_9:
	ret;

}


// ===== COMPILED SASS (sm_100) =====

	.target	sm_100

	.elftype	@"ET_EXEC"


//--------------------- .note.nv.tkinfo           --------------------------
	.section	.note.nv.tkinfo,"",@"SHT_NOTE"
	.sectionflags	@"SHF_NOTE_NV_TKINFO"
	.tkinfo
        /*0018*/ 	.word	0x00000002
        /*0030*/ 	.string	""
        /*0030*/ 	.string	"ptxas"
        /*0030*/ 	.string	"Cuda compilation tools, release 13.0, V13.0.88"
        /*0030*/ 	.string	"Build cuda_13.0.r13.0/compiler.36424714_0"
        /*0030*/ 	.string	"-arch sm_100 -m 64 "



//--------------------- .note.nv.cuinfo           --------------------------
	.section	.note.nv.cuinfo,"",@"SHT_NOTE"
	.sectionflags	@"SHF_NOTE_NV_CUINFO"
        /*0018*/ 	.short	0x0002
        /*001a*/ 	.short	0x0064
        /*001c*/ 	.short	0x0082
	.zero		2


//--------------------- .nv.info                  --------------------------
	.section	.nv.info,"",@"SHT_CUDA_INFO"
	.align	4


	//----- nvinfo : EIATTR_REGCOUNT
	.align		4
        /*0000*/ 	.byte	0x04, 0x2f
        /*0002*/ 	.short	(.L_1 - .L_0)
	.align		4
.L_0:
        /*0004*/ 	.word	index@(_Z18reduceUnrollWarps8PiS_j)
        /*0008*/ 	.word	0x0000001c


	//----- nvinfo : EIATTR_FRAME_SIZE
	.align		4
.L_1:
        /*000c*/ 	.byte	0x04, 0x11
        /*000e*/ 	.short	(.L_3 - .L_2)
	.align		4
.L_2:
        /*0010*/ 	.word	index@(_Z18reduceUnrollWarps8PiS_j)
        /*0014*/ 	.word	0x00000000


	//----- nvinfo : EIATTR_MIN_STACK_SIZE
	.align		4
.L_3:
        /*0018*/ 	.byte	0x04, 0x12
        /*001a*/ 	.short	(.L_5 - .L_4)
	.align		4
.L_4:
        /*001c*/ 	.word	index@(_Z18reduceUnrollWarps8PiS_j)
        /*0020*/ 	.word	0x00000000
.L_5:


//--------------------- .nv.compat                --------------------------
	.section	.nv.compat,"",@"SHT_CUDA_COMPAT_INFO"
	.align	4
        /*0000*/ 	.byte	0x02, 0x09, 0x00, 0x00, 0x02, 0x02, 0x01, 0x00, 0x02, 0x05, 0x05, 0x00, 0x03, 0x07, 0x01, 0x01
        /*0010*/ 	.byte	0x02, 0x03, 0x00, 0x00, 0x02, 0x06, 0x01, 0x00, 0x04, 0x0b, 0x08, 0x00, 0x09, 0x00, 0x00, 0x00
        /*0020*/ 	.byte	0x00, 0x00, 0x00, 0x00


//--------------------- .nv.info._Z18reduceUnrollWarps8PiS_j --------------------------
	.section	.nv.info._Z18reduceUnrollWarps8PiS_j,"",@"SHT_CUDA_INFO"
	.sectionflags	@""
	.align	4


	//----- nvinfo : EIATTR_CUDA_API_VERSION
	.align		4
        /*0000*/ 	.byte	0x04, 0x37
        /*0002*/ 	.short	(.L_7 - .L_6)
.L_6:
        /*0004*/ 	.word	0x00000082


	//----- nvinfo : EIATTR_KPARAM_INFO
	.align		4
.L_7:
        /*0008*/ 	.byte	0x04, 0x17
        /*000a*/ 	.short	(.L_9 - .L_8)
.L_8:
        /*000c*/ 	.word	0x00000000
        /*0010*/ 	.short	0x0002
        /*0012*/ 	.short	0x0010
        /*0014*/ 	.byte	0x00, 0xf0, 0x11, 0x00


	//----- nvinfo : EIATTR_KPARAM_INFO
	.align		4
.L_9:
        /*0018*/ 	.byte	0x04, 0x17
        /*001a*/ 	.short	(.L_11 - .L_10)
.L_10:
        /*001c*/ 	.word	0x00000000
        /*0020*/ 	.short	0x0001
        /*0022*/ 	.short	0x0008
        /*0024*/ 	.byte	0x00, 0xf5, 0x21, 0x00


	//----- nvinfo : EIATTR_KPARAM_INFO
	.align		4
.L_11:
        /*0028*/ 	.byte	0x04, 0x17
        /*002a*/ 	.short	(.L_13 - .L_12)
.L_12:
        /*002c*/ 	.word	0x00000000
        /*0030*/ 	.short	0x0000
        /*0032*/ 	.short	0x0000
        /*0034*/ 	.byte	0x00, 0xf5, 0x21, 0x00


	//----- nvinfo : EIATTR_SPARSE_MMA_MASK
	.align		4
.L_13:
        /*0038*/ 	.byte	0x03, 0x50
        /*003a*/ 	.short	0x0000


	//----- nvinfo : EIATTR_MAXREG_COUNT
	.align		4
        /*003c*/ 	.byte	0x03, 0x1b
        /*003e*/ 	.short	0x00ff


	//----- nvinfo : EIATTR_NUM_BARRIERS
	.align		4
        /*0040*/ 	.byte	0x02, 0x4c
        /*0042*/ 	.byte	0x01
	.zero		1


	//----- nvinfo : EIATTR_MERCURY_ISA_VERSION
	.align		4
        /*0044*/ 	.byte	0x03, 0x5f
        /*0046*/ 	.short	0x0101


	//----- nvinfo : EIATTR_VRC_CTA_INIT_COUNT
	.align		4
        /*0048*/ 	.byte	0x02, 0x4a
	.zero		1
	.zero		1


	//----- nvinfo : EIATTR_EXIT_INSTR_OFFSETS
	.align		4
        /*004c*/ 	.byte	0x04, 0x1c
        /*004e*/ 	.short	(.L_15 - .L_14)


	//   ....[0]....
.L_14:
        /*0050*/ 	.word	0x00000400


	//   ....[1]....
        /*0054*/ 	.word	0x000005a0


	//   ....[2]....
        /*0058*/ 	.word	0x000005f0


	//----- nvinfo : EIATTR_CRS_STACK_SIZE
	.align		4
.L_15:
        /*005c*/ 	.byte	0x04, 0x1e
        /*005e*/ 	.short	(.L_17 - .L_16)
.L_16:
        /*0060*/ 	.word	0x00000000


	//----- nvinfo : EIATTR_CBANK_PARAM_SIZE
	.align		4
.L_17:
        /*0064*/ 	.byte	0x03, 0x19
        /*0066*/ 	.short	0x0014


	//----- nvinfo : EIATTR_PARAM_CBANK
	.align		4
        /*0068*/ 	.byte	0x04, 0x0a
        /*006a*/ 	.short	(.L_19 - .L_18)
	.align		4
.L_18:
        /*006c*/ 	.word	index@(.nv.constant0._Z18reduceUnrollWarps8PiS_j)
        /*0070*/ 	.short	0x0380
        /*0072*/ 	.short	0x0014


	//----- nvinfo : EIATTR_SW_WAR
	.align		4
.L_19:
        /*0074*/ 	.byte	0x04, 0x36
        /*0076*/ 	.short	(.L_21 - .L_20)
.L_20:
        /*0078*/ 	.word	0x00000008
.L_21:


//--------------------- .nv.callgraph             --------------------------
	.section	.nv.callgraph,"",@"SHT_CUDA_CALLGRAPH"
	.align	4
	.sectionentsize	8
	.align		4
        /*0000*/ 	.word	0x00000000
	.align		4
        /*0004*/ 	.word	0xffffffff
	.align		4
        /*0008*/ 	.word	0x00000000
	.align		4
        /*000c*/ 	.word	0xfffffffe
	.align		4
        /*0010*/ 	.word	0x00000000
	.align		4
        /*0014*/ 	.word	0xfffffffd
	.align		4
        /*0018*/ 	.word	0x00000000
	.align		4
        /*001c*/ 	.word	0xfffffffc


//--------------------- .text._Z18reduceUnrollWarps8PiS_j --------------------------
	.section	.text._Z18reduceUnrollWarps8PiS_j,"ax",@progbits
	.align	128
        .global         _Z18reduceUnrollWarps8PiS_j
        .type           _Z18reduceUnrollWarps8PiS_j,@function
        .size           _Z18reduceUnrollWarps8PiS_j,(.L_x_7 - _Z18reduceUnrollWarps8PiS_j)
        .other          _Z18reduceUnrollWarps8PiS_j,@"STO_CUDA_ENTRY STV_DEFAULT"
_Z18reduceUnrollWarps8PiS_j:
.text._Z18reduceUnrollWarps8PiS_j:
[----:B------:R-:W-:Y:S01]  /*0000*/  LDC R1, c[0x0][0x37c] ;  /* 0x0000df00ff017b82 */ /* 0x000fe20000000800 */
[----:B------:R-:W0:Y:S07]  /*0010*/  S2R R15, SR_CTAID.X ;  /* 0x00000000000f7919 */ /* 0x000e2e0000002500 */
[----:B------:R-:W0:Y:S01]  /*0020*/  LDC R14, c[0x0][0x360] ;  /* 0x0000d800ff0e7b82 */ /* 0x000e220000000800 */
[----:B------:R-:W1:Y:S01]  /*0030*/  LDCU UR4, c[0x0][0x390] ;  /* 0x00007200ff0477ac */ /* 0x000e620008000800 */
[----:B------:R-:W-:Y:S01]  /*0040*/  BSSY.RECONVERGENT B0, `(.L_x_0) ;  /* 0x0000026000007945 */ /* 0x000fe20003800200 */
[----:B------:R-:W2:Y:S05]  /*0050*/  S2R R0, SR_TID.X ;  /* 0x0000000000007919 */ /* 0x000eaa0000002100 */
[----:B------:R-:W3:Y:S01]  /*0060*/  LDC.64 R2, c[0x0][0x388] ;  /* 0x0000e200ff027b82 */ /* 0x000ee20000000a00 */
[----:B0-----:R-:W-:-:S05]  /*0070*/  IMAD R17, R15, R14, RZ ;  /* 0x0000000e0f117224 */ /* 0x001fca00078e02ff */
[----:B------:R-:W-:-:S05]  /*0080*/  SHF.L.U32 R17, R17, 0x3, RZ ;  /* 0x0000000311117819 */ /* 0x000fca00000006ff */
[----:B--2---:R-:W-:-:S04]  /*0090*/  IMAD.IADD R5, R17, 0x1, R0 ;  /* 0x0000000111057824 */ /* 0x004fc800078e0200 */
[----:B------:R-:W-:-:S05]  /*00a0*/  IMAD R19, R14, 0x7, R5 ;  /* 0x000000070e137824 */ /* 0x000fca00078e0205 */
[----:B-1----:R-:W-:Y:S01]  /*00b0*/  ISETP.GE.U32.AND P0, PT, R19, UR4, PT ;  /* 0x0000000413007c0c */ /* 0x002fe2000bf06070 */
[----:B------:R-:W0:-:S12]  /*00c0*/  LDCU.64 UR4, c[0x0][0x358] ;  /* 0x00006b00ff0477ac */ /* 0x000e180008000a00 */
[----:B---3--:R-:W-:Y:S05]  /*00d0*/  @P0 BRA `(.L_x_1) ;  /* 0x0000000000700947 */ /* 0x008fea0003800000 */
[----:B------:R-:W1:Y:S01]  /*00e0*/  LDC.64 R6, c[0x0][0x388] ;  /* 0x0000e200ff067b82 */ /* 0x000e620000000a00 */
[----:B------:R-:W-:-:S05]  /*00f0*/  IMAD R25, R14, -0x6, R19 ;  /* 0xfffffffa0e197824 */ /* 0x000fca00078e0213 */
[----:B------:R-:W-:-:S05]  /*0100*/  IADD3 R21, PT, PT, R14, R25, RZ ;  /* 0x000000190e157210 */ /* 0x000fca0007ffe0ff */
[----:B------:R-:W-:-:S05]  /*0110*/  IMAD.IADD R23, R14, 0x1, R21 ;  /* 0x000000010e177824 */ /* 0x000fca00078e0215 */
[----:B------:R-:W-:-:S05]  /*0120*/  IADD3 R9, PT, PT, R14, R23, RZ ;  /* 0x000000170e097210 */ /* 0x000fca0007ffe0ff */
[----:B------:R-:W-:Y:S02]  /*0130*/  IMAD.IADD R11, R14, 0x1, R9 ;  /* 0x000000010e0b7824 */ /* 0x000fe400078e0209 */
[----:B-1----:R-:W-:-:S03]  /*0140*/  IMAD.WIDE.U32 R20, R21, 0x4, R6 ;  /* 0x0000000415147825 */ /* 0x002fc600078e0006 */
[----:B------:R-:W-:Y:S01]  /*0150*/  IADD3 R13, PT, PT, R14, R11, RZ ;  /* 0x0000000b0e0d7210 */ /* 0x000fe20007ffe0ff */
[--C-:B------:R-:W-:Y:S02]  /*0160*/  IMAD.WIDE.U32 R24, R25, 0x4, R6.reuse ;  /* 0x0000000419187825 */ /* 0x100fe400078e0006 */
[----:B0-----:R-:W2:Y:S02]  /*0170*/  LDG.E R21, desc[UR4][R20.64] ;  /* 0x0000000414157981 */ /* 0x001ea4000c1e1900 */
[--C-:B------:R-:W-:Y:S02]  /*0180*/  IMAD.WIDE.U32 R4, R5, 0x4, R6.reuse ;  /* 0x0000000405047825 */ /* 0x100fe400078e0006 */
[----:B------:R-:W2:Y:S02]  /*0190*/  LDG.E R16, desc[UR4][R24.64] ;  /* 0x0000000418107981 */ /* 0x000ea4000c1e1900 */
[--C-:B------:R-:W-:Y:S02]  /*01a0*/  IMAD.WIDE.U32 R22, R23, 0x4, R6.reuse ;  /* 0x0000000417167825 */ /* 0x100fe400078e0006 */
[----:B------:R-:W2:Y:S02]  /*01b0*/  LDG.E R18, desc[UR4][R4.64] ;  /* 0x0000000404127981 */ /* 0x000ea4000c1e1900 */
[----:B------:R-:W-:-:S02]  /*01c0*/  IMAD.WIDE.U32 R8, R9, 0x4, R6 ;  /* 0x0000000409087825 */ /* 0x000fc400078e0006 */
[----:B------:R-:W3:Y:S02]  /*01d0*/  LDG.E R22, desc[UR4][R22.64] ;  /* 0x0000000416167981 */ /* 0x000ee4000c1e1900 */
[--C-:B------:R-:W-:Y:S02]  /*01e0*/  IMAD.WIDE.U32 R10, R11, 0x4, R6.reuse ;  /* 0x000000040b0a7825 */ /* 0x100fe400078e0006 */
[----:B------:R-:W3:Y:S02]  /*01f0*/  LDG.E R9, desc[UR4][R8.64] ;  /* 0x0000000408097981 */ /* 0x000ee4000c1e1900 */
[--C-:B------:R-:W-:Y:S02]  /*0200*/  IMAD.WIDE.U32 R12, R13, 0x4, R6.reuse ;  /* 0x000000040d0c7825 */ /* 0x100fe400078e0006 */
[----:B------:R-:W4:Y:S02]  /*0210*/  LDG.E R10, desc[UR4][R10.64] ;  /* 0x000000040a0a7981 */ /* 0x000f24000c1e1900 */
[----:B------:R-:W-:-:S02]  /*0220*/  IMAD.WIDE.U32 R6, R19, 0x4, R6 ;  /* 0x0000000413067825 */ /* 0x000fc400078e0006 */
[----:B------:R-:W4:Y:S04]  /*0230*/  LDG.E R13, desc[UR4][R12.64] ;  /* 0x000000040c0d7981 */ /* 0x000f28000c1e1900 */
[----:B------:R-:W5:Y:S01]  /*0240*/  LDG.E R6, desc[UR4][R6.64] ;  /* 0x0000000406067981 */ /* 0x000f62000c1e1900 */
[----:B--2---:R-:W-:-:S04]  /*0250*/  IADD3 R16, PT, PT, R21, R16, R18 ;  /* 0x0000001015107210 */ /* 0x004fc80007ffe012 */
[----:B---3--:R-:W-:-:S04]  /*0260*/  IADD3 R16, PT, PT, R9, R16, R22 ;  /* 0x0000001009107210 */ /* 0x008fc80007ffe016 */
[----:B----4-:R-:W-:-:S05]  /*0270*/  IADD3 R19, PT, PT, R13, R16, R10 ;  /* 0x000000100d137210 */ /* 0x010fca0007ffe00a */
[----:B-----5:R-:W-:-:S05]  /*0280*/  IMAD.IADD R19, R6, 0x1, R19 ;  /* 0x0000000106137824 */ /* 0x020fca00078e0213 */
[----:B------:R1:W-:Y:S02]  /*0290*/  STG.E desc[UR4][R4.64], R19 ;  /* 0x0000001304007986 */ /* 0x0003e4000c101904 */
.L_x_1:
[----:B0-----:R-:W-:Y:S05]  /*02a0*/  BSYNC.RECONVERGENT B0 ;  /* 0x0000000000007941 */ /* 0x001fea0003800200 */
.L_x_0:
[----:B------:R-:W-:Y:S01]  /*02b0*/  BAR.SYNC.DEFER_BLOCKING 0x0 ;  /* 0x0000000000007b1d */ /* 0x000fe20000010000 */
[----:B------:R-:W-:Y:S02]  /*02c0*/  ISETP.GE.U32.AND P0, PT, R14, 0x42, PT ;  /* 0x000000420e00780c */ /* 0x000fe40003f06070 */
[----:B------:R-:W-:-:S04]  /*02d0*/  LEA R2, P1, R17, R2, 0x2 ;  /* 0x0000000211027211 */ /* 0x000fc800078210ff */
[----:B------:R-:W-:-:S03]  /*02e0*/  LEA.HI.X R3, R17, R3, RZ, 0x2, P1 ;  /* 0x0000000311037211 */ /* 0x000fc600008f14ff */
[----:B-1----:R-:W-:-:S04]  /*02f0*/  IMAD.WIDE.U32 R4, R0, 0x4, R2 ;  /* 0x0000000400047825 */ /* 0x002fc800078e0002 */
[----:B------:R-:W-:Y:S05]  /*0300*/  @!P0 BRA `(.L_x_2) ;  /* 0x0000000000388947 */ /* 0x000fea0003800000 */
.L_x_5:
[----:B------:R-:W-:Y:S01]  /*0310*/  SHF.R.U32.HI R11, RZ, 0x1, R14 ;  /* 0x00000001ff0b7819 */ /* 0x000fe2000001160e */
[----:B------:R-:W-:Y:S03]  /*0320*/  BSSY.RECONVERGENT B0, `(.L_x_3) ;  /* 0x0000008000007945 */ /* 0x000fe60003800200 */
[----:B------:R-:W-:-:S13]  /*0330*/  ISETP.GE.U32.AND P0, PT, R0, R11, PT ;  /* 0x0000000b0000720c */ /* 0x000fda0003f06070 */
[----:B0-----:R-:W-:Y:S05]  /*0340*/  @P0 BRA `(.L_x_4) ;  /* 0x0000000000140947 */ /* 0x001fea0003800000 */
[----:B------:R-:W-:Y:S01]  /*0350*/  IMAD.WIDE.U32 R6, R11, 0x4, R4 ;  /* 0x000000040b067825 */ /* 0x000fe200078e0004 */
[----:B------:R-:W2:Y:S05]  /*0360*/  LDG.E R9, desc[UR4][R4.64] ;  /* 0x0000000404097981 */ /* 0x000eaa000c1e1900 */
[----:B------:R-:W2:Y:S02]  /*0370*/  LDG.E R6, desc[UR4][R6.64] ;  /* 0x0000000406067981 */ /* 0x000ea4000c1e1900 */
[----:B--2---:R-:W-:-:S05]  /*0380*/  IADD3 R9, PT, PT, R6, R9, RZ ;  /* 0x0000000906097210 */ /* 0x004fca0007ffe0ff */
[----:B------:R0:W-:Y:S02]  /*0390*/  STG.E desc[UR4][R4.64], R9 ;  /* 0x0000000904007986 */ /* 0x0001e4000c101904 */
.L_x_4:
[----:B------:R-:W-:Y:S05]  /*03a0*/  BSYNC.RECONVERGENT B0 ;  /* 0x0000000000007941 */ /* 0x000fea0003800200 */
.L_x_3:
[----:B------:R-:W-:Y:S01]  /*03b0*/  BAR.SYNC.DEFER_BLOCKING 0x0 ;  /* 0x0000000000007b1d */ /* 0x000fe20000010000 */
[----:B------:R-:W-:Y:S01]  /*03c0*/  ISETP.GT.U32.AND P0, PT, R14, 0x83, PT ;  /* 0x000000830e00780c */ /* 0x000fe20003f04070 */
[----:B------:R-:W-:-:S12]  /*03d0*/  IMAD.MOV.U32 R14, RZ, RZ, R11 ;  /* 0x000000ffff0e7224 */ /* 0x000fd800078e000b */
[----:B------:R-:W-:Y:S05]  /*03e0*/  @P0 BRA `(.L_x_5) ;  /* 0xfffffffc00c80947 */ /* 0x000fea000383ffff */
.L_x_2:
[----:B------:R-:W-:-:S13]  /*03f0*/  ISETP.GT.U32.AND P0, PT, R0, 0x1f, PT ;  /* 0x0000001f0000780c */ /* 0x000fda0003f04070 */
[----:B------:R-:W-:Y:S05]  /*0400*/  @P0 EXIT ;  /* 0x000000000000094d */ /* 0x000fea0003800000 */
[----:B------:R-:W2:Y:S04]  /*0410*/  LDG.E.STRONG.SYS R6, desc[UR4][R4.64+0x80] ;  /* 0x0000800404067981 */ /* 0x000ea8000c1f5900 */
[----:B------:R-:W2:Y:S02]  /*0420*/  LDG.E.STRONG.SYS R7, desc[UR4][R4.64] ;  /* 0x0000000404077981 */ /* 0x000ea4000c1f5900 */
[----:B--2---:R-:W-:-:S05]  /*0430*/  IADD3 R7, PT, PT, R6, R7, RZ ;  /* 0x0000000706077210 */ /* 0x004fca0007ffe0ff */
[----:B------:R1:W-:Y:S04]  /*0440*/  STG.E.STRONG.SYS desc[UR4][R4.64], R7 ;  /* 0x0000000704007986 */ /* 0x0003e8000c115904 */
[----:B------:R-:W2:Y:S04]  /*0450*/  LDG.E.STRONG.SYS R6, desc[UR4][R4.64+0x40] ;  /* 0x0000400404067981 */ /* 0x000ea8000c1f5900 */
[----:B0-----:R-:W2:Y:S02]  /*0460*/  LDG.E.STRONG.SYS R9, desc[UR4][R4.64] ;  /* 0x0000000404097981 */ /* 0x001ea4000c1f5900 */
[----:B--2---:R-:W-:-:S05]  /*0470*/  IMAD.IADD R9, R6, 0x1, R9 ;  /* 0x0000000106097824 */ /* 0x004fca00078e0209 */
[----:B------:R0:W-:Y:S04]  /*0480*/  STG.E.STRONG.SYS desc[UR4][R4.64], R9 ;  /* 0x0000000904007986 */ /* 0x0001e8000c115904 */
[----:B------:R-:W2:Y:S04]  /*0490*/  LDG.E.STRONG.SYS R6, desc[UR4][R4.64+0x20] ;  /* 0x0000200404067981 */ /* 0x000ea8000c1f5900 */
[----:B------:R-:W2:Y:S02]  /*04a0*/  LDG.E.STRONG.SYS R11, desc[UR4][R4.64] ;  /* 0x00000004040b7981 */ /* 0x000ea4000c1f5900 */
[----:B--2---:R-:W-:-:S05]  /*04b0*/  IADD3 R11, PT, PT, R6, R11, RZ ;  /* 0x0000000b060b7210 */ /* 0x004fca0007ffe0ff */
[----:B------:R2:W-:Y:S04]  /*04c0*/  STG.E.STRONG.SYS desc[UR4][R4.64], R11 ;  /* 0x0000000b04007986 */ /* 0x0005e8000c115904 */
[----:B------:R-:W3:Y:S04]  /*04d0*/  LDG.E.STRONG.SYS R6, desc[UR4][R4.64+0x10] ;  /* 0x0000100404067981 */ /* 0x000ee8000c1f5900 */
[----:B------:R-:W3:Y:S02]  /*04e0*/  LDG.E.STRONG.SYS R13, desc[UR4][R4.64] ;  /* 0x00000004040d7981 */ /* 0x000ee4000c1f5900 */
[----:B---3--:R-:W-:-:S05]  /*04f0*/  IMAD.IADD R13, R6, 0x1, R13 ;  /* 0x00000001060d7824 */ /* 0x008fca00078e020d */
[----:B------:R2:W-:Y:S04]  /*0500*/  STG.E.STRONG.SYS desc[UR4][R4.64], R13 ;  /* 0x0000000d04007986 */ /* 0x0005e8000c115904 */
[----:B------:R-:W3:Y:S04]  /*0510*/  LDG.E.STRONG.SYS R6, desc[UR4][R4.64+0x8] ;  /* 0x0000080404067981 */ /* 0x000ee8000c1f5900 */
[----:B-1----:R-:W3:Y:S02]  /*0520*/  LDG.E.STRONG.SYS R7, desc[UR4][R4.64] ;  /* 0x0000000404077981 */ /* 0x002ee4000c1f5900 */
[----:B---3--:R-:W-:-:S05]  /*0530*/  IADD3 R7, PT, PT, R6, R7, RZ ;  /* 0x0000000706077210 */ /* 0x008fca0007ffe0ff */
[----:B------:R2:W-:Y:S04]  /*0540*/  STG.E.STRONG.SYS desc[UR4][R4.64], R7 ;  /* 0x0000000704007986 */ /* 0x0005e8000c115904 */
[----:B------:R-:W3:Y:S04]  /*0550*/  LDG.E.STRONG.SYS R6, desc[UR4][R4.64+0x4] ;  /* 0x0000040404067981 */ /* 0x000ee8000c1f5900 */
[----:B0-----:R-:W3:Y:S01]  /*0560*/  LDG.E.STRONG.SYS R9, desc[UR4][R4.64] ;  /* 0x0000000404097981 */ /* 0x001ee2000c1f5900 */
[----:B------:R-:W-:Y:S02]  /*0570*/  ISETP.NE.AND P0, PT, R0, RZ, PT ;  /* 0x000000ff0000720c */ /* 0x000fe40003f05270 */
[----:B---3--:R-:W-:-:S05]  /*0580*/  IADD3 R9, PT, PT, R6, R9, RZ ;  /* 0x0000000906097210 */ /* 0x008fca0007ffe0ff */
[----:B------:R2:W-:Y:S06]  /*0590*/  STG.E.STRONG.SYS desc[UR4][R4.64], R9 ;  /* 0x0000000904007986 */ /* 0x0005ec000c115904 */
[----:B------:R-:W-:Y:S05]  /*05a0*/  @P0 EXIT ;  /* 0x000000000000094d */ /* 0x000fea0003800000 */
[----:B------:R-:W3:Y:S01]  /*05b0*/  LDG.E R3, desc[UR4][R2.64] ;  /* 0x0000000402037981 */ /* 0x000ee2000c1e1900 */
[----:B--2---:R-:W0:Y:S02]  /*05c0*/  LDC.64 R4, c[0x0][0x380] ;  /* 0x0000e000ff047b82 */ /* 0x004e240000000a00 */
[----:B0-----:R-:W-:-:S05]  /*05d0*/  IMAD.WIDE.U32 R4, R15, 0x4, R4 ;  /* 0x000000040f047825 */ /* 0x001fca00078e0004 */
[----:B---3--:R-:W-:Y:S01]  /*05e0*/  STG.E desc[UR4][R4.64], R3 ;  /* 0x0000000304007986 */ /* 0x008fe2000c101904 */
[----:B------:R-:W-:Y:S05]  /*05f0*/  EXIT ;  /* 0x000000000000794d */ /* 0x000fea0003800000 */
.L_x_6:
[----:B------:R-:W-:-:S00]  /*0600*/  BRA `(.L_x_6) ;  /* 0xfffffffc00fc7947 */ /* 0x000fc0000383ffff */
[----:B------:R-:W-:-:S00]  /*0610*/  NOP ;  /* 0x0000000000007918 */ /* 0x000fc00000000000 */
        /* <DEDUP_REMOVED lines=14> */
.L_x_7:


//--------------------- .nv.shared.reserved.0     --------------------------
	.section	.nv.shared.reserved.0,"aw",@nobits
	.weak		__nv_reservedSMEM_offset_0_alias
	.size		__nv_reservedSMEM_offset_0_alias, 0, 64
	.other		__nv_reservedSMEM_offset_0_alias,@"STO_CUDA_RESERVED_SHARED STV_DEFAULT"
__nv_reservedSMEM_offset_0_alias:
	.zero		0
	.zero		64


//--------------------- .nv.constant0._Z18reduceUnrollWarps8PiS_j --------------------------
	.section	.nv.constant0._Z18reduceUnrollWarps8PiS_j,"a",@progbits
	.sectionflags	@""
	.align	4
.nv.constant0._Z18reduceUnrollWarps8PiS_j:
	.zero		916


//--------------------- SYMBOLS --------------------------

	.type		.nv.reservedSmem.offset0,@object
	.size		.nv.reservedSmem.offset0,0x4
